//
// Generated by NVIDIA NVVM Compiler
//
// Compiler Build ID: CL-36424714
// Cuda compilation tools, release 13.0, V13.0.88
// Based on NVVM 20.0.0
//

.version 9.0
.target sm_100
.address_size 64

	// .globl	_ZN3cub18CUB_300001_SM_10006detail11EmptyKernelIvEEvv
.global .align 1 .b8 _ZN40_INTERNAL_cc1a1dbf_4_k_cu_919e877f_148694cuda3std3__45__cpo5beginE[1];
.global .align 1 .b8 _ZN40_INTERNAL_cc1a1dbf_4_k_cu_919e877f_148694cuda3std3__45__cpo3endE[1];
.global .align 1 .b8 _ZN40_INTERNAL_cc1a1dbf_4_k_cu_919e877f_148694cuda3std3__45__cpo6cbeginE[1];
.global .align 1 .b8 _ZN40_INTERNAL_cc1a1dbf_4_k_cu_919e877f_148694cuda3std3__45__cpo4cendE[1];
.global .align 1 .b8 _ZN40_INTERNAL_cc1a1dbf_4_k_cu_919e877f_148694cuda3std3__45__cpo6rbeginE[1];
.global .align 1 .b8 _ZN40_INTERNAL_cc1a1dbf_4_k_cu_919e877f_148694cuda3std3__45__cpo4rendE[1];
.global .align 1 .b8 _ZN40_INTERNAL_cc1a1dbf_4_k_cu_919e877f_148694cuda3std3__45__cpo7crbeginE[1];
.global .align 1 .b8 _ZN40_INTERNAL_cc1a1dbf_4_k_cu_919e877f_148694cuda3std3__45__cpo5crendE[1];
.global .align 1 .b8 _ZN40_INTERNAL_cc1a1dbf_4_k_cu_919e877f_148694cuda3std3__442_GLOBAL__N__cc1a1dbf_4_k_cu_919e877f_148696ignoreE[1];
.global .align 1 .b8 _ZN40_INTERNAL_cc1a1dbf_4_k_cu_919e877f_148694cuda3std3__419piecewise_constructE[1];
.global .align 1 .b8 _ZN40_INTERNAL_cc1a1dbf_4_k_cu_919e877f_148694cuda3std3__48in_placeE[1];
.global .align 1 .b8 _ZN40_INTERNAL_cc1a1dbf_4_k_cu_919e877f_148694cuda3std3__420unreachable_sentinelE[1];
.global .align 1 .b8 _ZN40_INTERNAL_cc1a1dbf_4_k_cu_919e877f_148694cuda3std3__47nulloptE[1];
.global .align 1 .b8 _ZN40_INTERNAL_cc1a1dbf_4_k_cu_919e877f_148694cuda3std3__48unexpectE[1];
.global .align 1 .b8 _ZN40_INTERNAL_cc1a1dbf_4_k_cu_919e877f_148694cuda3std6ranges3__45__cpo4swapE[1];
.global .align 1 .b8 _ZN40_INTERNAL_cc1a1dbf_4_k_cu_919e877f_148694cuda3std6ranges3__45__cpo9iter_moveE[1];
.global .align 1 .b8 _ZN40_INTERNAL_cc1a1dbf_4_k_cu_919e877f_148694cuda3std6ranges3__45__cpo5beginE[1];
.global .align 1 .b8 _ZN40_INTERNAL_cc1a1dbf_4_k_cu_919e877f_148694cuda3std6ranges3__45__cpo3endE[1];
.global .align 1 .b8 _ZN40_INTERNAL_cc1a1dbf_4_k_cu_919e877f_148694cuda3std6ranges3__45__cpo6cbeginE[1];
.global .align 1 .b8 _ZN40_INTERNAL_cc1a1dbf_4_k_cu_919e877f_148694cuda3std6ranges3__45__cpo4cendE[1];
.global .align 1 .b8 _ZN40_INTERNAL_cc1a1dbf_4_k_cu_919e877f_148694cuda3std6ranges3__45__cpo7advanceE[1];
.global .align 1 .b8 _ZN40_INTERNAL_cc1a1dbf_4_k_cu_919e877f_148694cuda3std6ranges3__45__cpo9iter_swapE[1];
.global .align 1 .b8 _ZN40_INTERNAL_cc1a1dbf_4_k_cu_919e877f_148694cuda3std6ranges3__45__cpo4nextE[1];
.global .align 1 .b8 _ZN40_INTERNAL_cc1a1dbf_4_k_cu_919e877f_148694cuda3std6ranges3__45__cpo4prevE[1];
.global .align 1 .b8 _ZN40_INTERNAL_cc1a1dbf_4_k_cu_919e877f_148694cuda3std6ranges3__45__cpo4dataE[1];
.global .align 1 .b8 _ZN40_INTERNAL_cc1a1dbf_4_k_cu_919e877f_148694cuda3std6ranges3__45__cpo5cdataE[1];
.global .align 1 .b8 _ZN40_INTERNAL_cc1a1dbf_4_k_cu_919e877f_148694cuda3std6ranges3__45__cpo4sizeE[1];
.global .align 1 .b8 _ZN40_INTERNAL_cc1a1dbf_4_k_cu_919e877f_148694cuda3std6ranges3__45__cpo5ssizeE[1];
.global .align 1 .b8 _ZN40_INTERNAL_cc1a1dbf_4_k_cu_919e877f_148694cuda3std6ranges3__45__cpo8distanceE[1];
.global .align 1 .b8 _ZN40_INTERNAL_cc1a1dbf_4_k_cu_919e877f_148696thrust24THRUST_300001_SM_1000_NS8cuda_cub3parE[1];
.global .align 1 .b8 _ZN40_INTERNAL_cc1a1dbf_4_k_cu_919e877f_148696thrust24THRUST_300001_SM_1000_NS8cuda_cub10par_nosyncE[1];
.global .align 1 .b8 _ZN40_INTERNAL_cc1a1dbf_4_k_cu_919e877f_148696thrust24THRUST_300001_SM_1000_NS6system6detail10sequential3seqE[1];
.global .align 1 .b8 _ZN40_INTERNAL_cc1a1dbf_4_k_cu_919e877f_148696thrust24THRUST_300001_SM_1000_NS6system3cpp3parE[1];
.global .align 1 .b8 _ZN40_INTERNAL_cc1a1dbf_4_k_cu_919e877f_148696thrust24THRUST_300001_SM_1000_NS12placeholders2_1E[1];
.global .align 1 .b8 _ZN40_INTERNAL_cc1a1dbf_4_k_cu_919e877f_148696thrust24THRUST_300001_SM_1000_NS12placeholders2_2E[1];
.global .align 1 .b8 _ZN40_INTERNAL_cc1a1dbf_4_k_cu_919e877f_148696thrust24THRUST_300001_SM_1000_NS12placeholders2_3E[1];
.global .align 1 .b8 _ZN40_INTERNAL_cc1a1dbf_4_k_cu_919e877f_148696thrust24THRUST_300001_SM_1000_NS12placeholders2_4E[1];
.global .align 1 .b8 _ZN40_INTERNAL_cc1a1dbf_4_k_cu_919e877f_148696thrust24THRUST_300001_SM_1000_NS12placeholders2_5E[1];
.global .align 1 .b8 _ZN40_INTERNAL_cc1a1dbf_4_k_cu_919e877f_148696thrust24THRUST_300001_SM_1000_NS12placeholders2_6E[1];
.global .align 1 .b8 _ZN40_INTERNAL_cc1a1dbf_4_k_cu_919e877f_148696thrust24THRUST_300001_SM_1000_NS12placeholders2_7E[1];
.global .align 1 .b8 _ZN40_INTERNAL_cc1a1dbf_4_k_cu_919e877f_148696thrust24THRUST_300001_SM_1000_NS12placeholders2_8E[1];
.global .align 1 .b8 _ZN40_INTERNAL_cc1a1dbf_4_k_cu_919e877f_148696thrust24THRUST_300001_SM_1000_NS12placeholders2_9E[1];
.global .align 1 .b8 _ZN40_INTERNAL_cc1a1dbf_4_k_cu_919e877f_148696thrust24THRUST_300001_SM_1000_NS12placeholders3_10E[1];
.global .align 1 .b8 _ZN40_INTERNAL_cc1a1dbf_4_k_cu_919e877f_148696thrust24THRUST_300001_SM_1000_NS3seqE[1];
.global .align 1 .b8 _ZN40_INTERNAL_cc1a1dbf_4_k_cu_919e877f_148696thrust24THRUST_300001_SM_1000_NS6deviceE[1];

.visible .entry _ZN3cub18CUB_300001_SM_10006detail11EmptyKernelIvEEvv()
{


	ret;

}


// ===== COMPILED SASS (sm_100) =====

	.target	sm_100

	.elftype	@"ET_EXEC"


//--------------------- .note.nv.tkinfo           --------------------------
	.section	.note.nv.tkinfo,"",@"SHT_NOTE"
	.sectionflags	@"SHF_NOTE_NV_TKINFO"
	.tkinfo
        /*0018*/ 	.word	0x00000002
        /*0030*/ 	.string	""
        /*0030*/ 	.string	"ptxas"
        /*0030*/ 	.string	"Cuda compilation tools, release 13.0, V13.0.88"
        /*0030*/ 	.string	"Build cuda_13.0.r13.0/compiler.36424714_0"
        /*0030*/ 	.string	"-arch sm_100 -m 64 "



//--------------------- .note.nv.cuinfo           --------------------------
	.section	.note.nv.cuinfo,"",@"SHT_NOTE"
	.sectionflags	@"SHF_NOTE_NV_CUINFO"
        /*0018*/ 	.short	0x0002
        /*001a*/ 	.short	0x0064
        /*001c*/ 	.short	0x0082
	.zero		2


//--------------------- .nv.info                  --------------------------
	.section	.nv.info,"",@"SHT_CUDA_INFO"
	.align	4


	//----- nvinfo : EIATTR_REGCOUNT
	.align		4
        /*0000*/ 	.byte	0x04, 0x2f
        /*0002*/ 	.short	(.L_46 - .L_45)
	.align		4
.L_45:
        /*0004*/ 	.word	index@(_ZN3cub18CUB_300001_SM_10006detail11EmptyKernelIvEEvv)
        /*0008*/ 	.word	0x00000004


	//----- nvinfo : EIATTR_FRAME_SIZE
	.align		4
.L_46:
        /*000c*/ 	.byte	0x04, 0x11
        /*000e*/ 	.short	(.L_48 - .L_47)
	.align		4
.L_47:
        /*0010*/ 	.word	index@(_ZN3cub18CUB_300001_SM_10006detail11EmptyKernelIvEEvv)
        /*0014*/ 	.word	0x00000000


	//----- nvinfo : EIATTR_MIN_STACK_SIZE
	.align		4
.L_48:
        /*0018*/ 	.byte	0x04, 0x12
        /*001a*/ 	.short	(.L_50 - .L_49)
	.align		4
.L_49:
        /*001c*/ 	.word	index@(_ZN3cub18CUB_300001_SM_10006detail11EmptyKernelIvEEvv)
        /*0020*/ 	.word	0x00000000
.L_50:


//--------------------- .nv.compat                --------------------------
	.section	.nv.compat,"",@"SHT_CUDA_COMPAT_INFO"
	.align	4
        /*0000*/ 	.byte	0x02, 0x09, 0x00, 0x00, 0x02, 0x02, 0x01, 0x00, 0x02, 0x05, 0x05, 0x00, 0x03, 0x07, 0x01, 0x01
        /*0010*/ 	.byte	0x02, 0x03, 0x00, 0x00, 0x02, 0x06, 0x01, 0x00, 0x04, 0x0b, 0x08, 0x00, 0x09, 0x00, 0x00, 0x00
        /*0020*/ 	.byte	0x00, 0x00, 0x00, 0x00


//--------------------- .nv.info._ZN3cub18CUB_300001_SM_10006detail11EmptyKernelIvEEvv --------------------------
	.section	.nv.info._ZN3cub18CUB_300001_SM_10006detail11EmptyKernelIvEEvv,"",@"SHT_CUDA_INFO"
	.sectionflags	@""
	.align	4


	//----- nvinfo : EIATTR_CUDA_API_VERSION
	.align		4
        /*0000*/ 	.byte	0x04, 0x37
        /*0002*/ 	.short	(.L_52 - .L_51)
.L_51:
        /*0004*/ 	.word	0x00000082


	//----- nvinfo : EIATTR_SPARSE_MMA_MASK
	.align		4
.L_52:
        /*0008*/ 	.byte	0x03, 0x50
        /*000a*/ 	.short	0x0000


	//----- nvinfo : EIATTR_MAXREG_COUNT
	.align		4
        /*000c*/ 	.byte	0x03, 0x1b
        /*000e*/ 	.short	0x00ff


	//----- nvinfo : EIATTR_MERCURY_ISA_VERSION
	.align		4
        /*0010*/ 	.byte	0x03, 0x5f
        /*0012*/ 	.short	0x0101


	//----- nvinfo : EIATTR_VRC_CTA_INIT_COUNT
	.align		4
        /*0014*/ 	.byte	0x02, 0x4a
	.zero		1
	.zero		1


	//----- nvinfo : EIATTR_EXIT_INSTR_OFFSETS
	.align		4
        /*0018*/ 	.byte	0x04, 0x1c
        /*001a*/ 	.short	(.L_54 - .L_53)


	//   ....[0]....
.L_53:
        /*001c*/ 	.word	0x00000010


	//----- nvinfo : EIATTR_SW_WAR
	.align		4
.L_54:
        /*0020*/ 	.byte	0x04, 0x36
        /*0022*/ 	.short	(.L_56 - .L_55)
.L_55:
        /*0024*/ 	.word	0x00000008
.L_56:


//--------------------- .nv.callgraph             --------------------------
	.section	.nv.callgraph,"",@"SHT_CUDA_CALLGRAPH"
	.align	4
	.sectionentsize	8
	.align		4
        /*0000*/ 	.word	0x00000000
	.align		4
        /*0004*/ 	.word	0xffffffff
	.align		4
        /*0008*/ 	.word	0x00000000
	.align		4
        /*000c*/ 	.word	0xfffffffe
	.align		4
        /*0010*/ 	.word	0x00000000
	.align		4
        /*0014*/ 	.word	0xfffffffd
	.align		4
        /*0018*/ 	.word	0x00000000
	.align		4
        /*001c*/ 	.word	0xfffffffc


//--------------------- .nv.constant4             --------------------------
	.section	.nv.constant4,"a",@progbits
	.align	8
	.align		8
.nv.constant4:
        /*0000*/ 	.dword	_ZN40_INTERNAL_cc1a1dbf_4_k_cu_919e877f_151234cuda3std3__45__cpo5beginE
	.align		8
        /*0008*/ 	.dword	_ZN40_INTERNAL_cc1a1dbf_4_k_cu_919e877f_151234cuda3std3__45__cpo3endE
	.align		8
        /*0010*/ 	.dword	_ZN40_INTERNAL_cc1a1dbf_4_k_cu_919e877f_151234cuda3std3__45__cpo6cbeginE
	.align		8
        /*0018*/ 	.dword	_ZN40_INTERNAL_cc1a1dbf_4_k_cu_919e877f_151234cuda3std3__45__cpo4cendE
	.align		8
        /*0020*/ 	.dword	_ZN40_INTERNAL_cc1a1dbf_4_k_cu_919e877f_151234cuda3std3__45__cpo6rbeginE
	.align		8
        /*0028*/ 	.dword	_ZN40_INTERNAL_cc1a1dbf_4_k_cu_919e877f_151234cuda3std3__45__cpo4rendE
	.align		8
        /*0030*/ 	.dword	_ZN40_INTERNAL_cc1a1dbf_4_k_cu_919e877f_151234cuda3std3__45__cpo7crbeginE
	.align		8
        /*0038*/ 	.dword	_ZN40_INTERNAL_cc1a1dbf_4_k_cu_919e877f_151234cuda3std3__45__cpo5crendE
	.align		8
        /*0040*/ 	.dword	_ZN40_INTERNAL_cc1a1dbf_4_k_cu_919e877f_151234cuda3std3__442_GLOBAL__N__cc1a1dbf_4_k_cu_919e877f_151236ignoreE
	.align		8
        /*0048*/ 	.dword	_ZN40_INTERNAL_cc1a1dbf_4_k_cu_919e877f_151234cuda3std3__419piecewise_constructE
	.align		8
        /*0050*/ 	.dword	_ZN40_INTERNAL_cc1a1dbf_4_k_cu_919e877f_151234cuda3std3__48in_placeE
	.align		8
        /*0058*/ 	.dword	_ZN40_INTERNAL_cc1a1dbf_4_k_cu_919e877f_151234cuda3std3__420unreachable_sentinelE
	.align		8
        /*0060*/ 	.dword	_ZN40_INTERNAL_cc1a1dbf_4_k_cu_919e877f_151234cuda3std3__47nulloptE
	.align		8
        /*0068*/ 	.dword	_ZN40_INTERNAL_cc1a1dbf_4_k_cu_919e877f_151234cuda3std3__48unexpectE
	.align		8
        /*0070*/ 	.dword	_ZN40_INTERNAL_cc1a1dbf_4_k_cu_919e877f_151234cuda3std6ranges3__45__cpo4swapE
	.align		8
        /*0078*/ 	.dword	_ZN40_INTERNAL_cc1a1dbf_4_k_cu_919e877f_151234cuda3std6ranges3__45__cpo9iter_moveE
	.align		8
        /*0080*/ 	.dword	_ZN40_INTERNAL_cc1a1dbf_4_k_cu_919e877f_151234cuda3std6ranges3__45__cpo5beginE
	.align		8
        /*0088*/ 	.dword	_ZN40_INTERNAL_cc1a1dbf_4_k_cu_919e877f_151234cuda3std6ranges3__45__cpo3endE
	.align		8
        /*0090*/ 	.dword	_ZN40_INTERNAL_cc1a1dbf_4_k_cu_919e877f_151234cuda3std6ranges3__45__cpo6cbeginE
	.align		8
        /*0098*/ 	.dword	_ZN40_INTERNAL_cc1a1dbf_4_k_cu_919e877f_151234cuda3std6ranges3__45__cpo4cendE
	.align		8
        /*00a0*/ 	.dword	_ZN40_INTERNAL_cc1a1dbf_4_k_cu_919e877f_151234cuda3std6ranges3__45__cpo7advanceE
	.align		8
        /*00a8*/ 	.dword	_ZN40_INTERNAL_cc1a1dbf_4_k_cu_919e877f_151234cuda3std6ranges3__45__cpo9iter_swapE
	.align		8
        /*00b0*/ 	.dword	_ZN40_INTERNAL_cc1a1dbf_4_k_cu_919e877f_151234cuda3std6ranges3__45__cpo4nextE
	.align		8
        /*00b8*/ 	.dword	_ZN40_INTERNAL_cc1a1dbf_4_k_cu_919e877f_151234cuda3std6ranges3__45__cpo4prevE
	.align		8
        /*00c0*/ 	.dword	_ZN40_INTERNAL_cc1a1dbf_4_k_cu_919e877f_151234cuda3std6ranges3__45__cpo4dataE
	.align		8
        /*00c8*/ 	.dword	_ZN40_INTERNAL_cc1a1dbf_4_k_cu_919e877f_151234cuda3std6ranges3__45__cpo5cdataE
	.align		8
        /*00d0*/ 	.dword	_ZN40_INTERNAL_cc1a1dbf_4_k_cu_919e877f_151234cuda3std6ranges3__45__cpo4sizeE
	.align		8
        /*00d8*/ 	.dword	_ZN40_INTERNAL_cc1a1dbf_4_k_cu_919e877f_151234cuda3std6ranges3__45__cpo5ssizeE
	.align		8
        /*00e0*/ 	.dword	_ZN40_INTERNAL_cc1a1dbf_4_k_cu_919e877f_151234cuda3std6ranges3__45__cpo8distanceE
	.align		8
        /*00e8*/ 	.dword	_ZN40_INTERNAL_cc1a1dbf_4_k_cu_919e877f_151236thrust24THRUST_300001_SM_1000_NS8cuda_cub3parE
	.align		8
        /*00f0*/ 	.dword	_ZN40_INTERNAL_cc1a1dbf_4_k_cu_919e877f_151236thrust24THRUST_300001_SM_1000_NS8cuda_cub10par_nosyncE
	.align		8
        /*00f8*/ 	.dword	_ZN40_INTERNAL_cc1a1dbf_4_k_cu_919e877f_151236thrust24THRUST_300001_SM_1000_NS6system6detail10sequential3seqE
	.align		8
        /*0100*/ 	.dword	_ZN40_INTERNAL_cc1a1dbf_4_k_cu_919e877f_151236thrust24THRUST_300001_SM_1000_NS6system3cpp3parE
	.align		8
        /*0108*/ 	.dword	_ZN40_INTERNAL_cc1a1dbf_4_k_cu_919e877f_151236thrust24THRUST_300001_SM_1000_NS12placeholders2_1E
	.align		8
        /*0110*/ 	.dword	_ZN40_INTERNAL_cc1a1dbf_4_k_cu_919e877f_151236thrust24THRUST_300001_SM_1000_NS12placeholders2_2E
	.align		8
        /*0118*/ 	.dword	_ZN40_INTERNAL_cc1a1dbf_4_k_cu_919e877f_151236thrust24THRUST_300001_SM_1000_NS12placeholders2_3E
	.align		8
        /*0120*/ 	.dword	_ZN40_INTERNAL_cc1a1dbf_4_k_cu_919e877f_151236thrust24THRUST_300001_SM_1000_NS12placeholders2_4E
	.align		8
        /*0128*/ 	.dword	_ZN40_INTERNAL_cc1a1dbf_4_k_cu_919e877f_151236thrust24THRUST_300001_SM_1000_NS12placeholders2_5E
	.align		8
        /*0130*/ 	.dword	_ZN40_INTERNAL_cc1a1dbf_4_k_cu_919e877f_151236thrust24THRUST_300001_SM_1000_NS12placeholders2_6E
	.align		8
        /*0138*/ 	.dword	_ZN40_INTERNAL_cc1a1dbf_4_k_cu_919e877f_151236thrust24THRUST_300001_SM_1000_NS12placeholders2_7E
	.align		8
        /*0140*/ 	.dword	_ZN40_INTERNAL_cc1a1dbf_4_k_cu_919e877f_151236thrust24THRUST_300001_SM_1000_NS12placeholders2_8E
	.align		8
        /*0148*/ 	.dword	_ZN40_INTERNAL_cc1a1dbf_4_k_cu_919e877f_151236thrust24THRUST_300001_SM_1000_NS12placeholders2_9E
	.align		8
        /*0150*/ 	.dword	_ZN40_INTERNAL_cc1a1dbf_4_k_cu_919e877f_151236thrust24THRUST_300001_SM_1000_NS12placeholders3_10E
	.align		8
        /*0158*/ 	.dword	_ZN40_INTERNAL_cc1a1dbf_4_k_cu_919e877f_151236thrust24THRUST_300001_SM_1000_NS3seqE
	.align		8
        /*0160*/ 	.dword	_ZN40_INTERNAL_cc1a1dbf_4_k_cu_919e877f_151236thrust24THRUST_300001_SM_1000_NS6deviceE


//--------------------- .text._ZN3cub18CUB_300001_SM_10006detail11EmptyKernelIvEEvv --------------------------
	.section	.text._ZN3cub18CUB_300001_SM_10006detail11EmptyKernelIvEEvv,"ax",@progbits
	.align	128
        .global         _ZN3cub18CUB_300001_SM_10006detail11EmptyKernelIvEEvv
        .type           _ZN3cub18CUB_300001_SM_10006detail11EmptyKernelIvEEvv,@function
        .size           _ZN3cub18CUB_300001_SM_10006detail11EmptyKernelIvEEvv,(.L_x_1 - _ZN3cub18CUB_300001_SM_10006detail11EmptyKernelIvEEvv)
        .other          _ZN3cub18CUB_300001_SM_10006detail11EmptyKernelIvEEvv,@"STO_CUDA_ENTRY STV_DEFAULT"
_ZN3cub18CUB_300001_SM_10006detail11EmptyKernelIvEEvv:
.text._ZN3cub18CUB_300001_SM_10006detail11EmptyKernelIvEEvv:
[----:B------:R-:W-:Y:S01]  /*0000*/  LDC R1, c[0x0][0x37c] ;  /* 0x0000df00ff017b82 */ /* 0x000fe20000000800 */
[----:B------:R-:W-:Y:S05]  /*0010*/  EXIT ;  /* 0x000000000000794d */ /* 0x000fea0003800000 */
.L_x_0:
[----:B------:R-:W-:-:S00]  /*0020*/  BRA `(.L_x_0) ;  /* 0xfffffffc00fc7947 */ /* 0x000fc0000383ffff */
[----:B------:R-:W-:-:S00]  /*0030*/  NOP ;  /* 0x0000000000007918 */ /* 0x000fc00000000000 */
        /* <DEDUP_REMOVED lines=12> */
.L_x_1:


//--------------------- .nv.shared.reserved.0     --------------------------
	.section	.nv.shared.reserved.0,"aw",@nobits
	.weak		__nv_reservedSMEM_offset_0_alias
	.size		__nv_reservedSMEM_offset_0_alias, 0, 64
	.other		__nv_reservedSMEM_offset_0_alias,@"STO_CUDA_RESERVED_SHARED STV_DEFAULT"
__nv_reservedSMEM_offset_0_alias:
	.zero		0
	.zero		64


//--------------------- .nv.global                --------------------------
	.section	.nv.global,"aw",@nobits
.nv.global:
	.type		_ZN40_INTERNAL_cc1a1dbf_4_k_cu_919e877f_151236thrust24THRUST_300001_SM_1000_NS12placeholders2_8E,@object
	.size		_ZN40_INTERNAL_cc1a1dbf_4_k_cu_919e877f_151236thrust24THRUST_300001_SM_1000_NS12placeholders2_8E,(_ZN40_INTERNAL_cc1a1dbf_4_k_cu_919e877f_151234cuda3std3__442_GLOBAL__N__cc1a1dbf_4_k_cu_919e877f_151236ignoreE - _ZN40_INTERNAL_cc1a1dbf_4_k_cu_919e877f_151236thrust24THRUST_300001_SM_1000_NS12placeholders2_8E)
_ZN40_INTERNAL_cc1a1dbf_4_k_cu_919e877f_151236thrust24THRUST_300001_SM_1000_NS12placeholders2_8E:
	.zero		1
	.type		_ZN40_INTERNAL_cc1a1dbf_4_k_cu_919e877f_151234cuda3std3__442_GLOBAL__N__cc1a1dbf_4_k_cu_919e877f_151236ignoreE,@object
	.size		_ZN40_INTERNAL_cc1a1dbf_4_k_cu_919e877f_151234cuda3std3__442_GLOBAL__N__cc1a1dbf_4_k_cu_919e877f_151236ignoreE,(_ZN40_INTERNAL_cc1a1dbf_4_k_cu_919e877f_151234cuda3std6ranges3__45__cpo4dataE - _ZN40_INTERNAL_cc1a1dbf_4_k_cu_919e877f_151234cuda3std3__442_GLOBAL__N__cc1a1dbf_4_k_cu_919e877f_151236ignoreE)
_ZN40_INTERNAL_cc1a1dbf_4_k_cu_919e877f_151234cuda3std3__442_GLOBAL__N__cc1a1dbf_4_k_cu_919e877f_151236ignoreE:
	.zero		1
	.type		_ZN40_INTERNAL_cc1a1dbf_4_k_cu_919e877f_151234cuda3std6ranges3__45__cpo4dataE,@object
	.size		_ZN40_INTERNAL_cc1a1dbf_4_k_cu_919e877f_151234cuda3std6ranges3__45__cpo4dataE,(_ZN40_INTERNAL_cc1a1dbf_4_k_cu_919e877f_151236thrust24THRUST_300001_SM_1000_NS6system3cpp3parE - _ZN40_INTERNAL_cc1a1dbf_4_k_cu_919e877f_151234cuda3std6ranges3__45__cpo4dataE)
_ZN40_INTERNAL_cc1a1dbf_4_k_cu_919e877f_151234cuda3std6ranges3__45__cpo4dataE:
	.zero		1
	.type		_ZN40_INTERNAL_cc1a1dbf_4_k_cu_919e877f_151236thrust24THRUST_300001_SM_1000_NS6system3cpp3parE,@object
	.size		_ZN40_INTERNAL_cc1a1dbf_4_k_cu_919e877f_151236thrust24THRUST_300001_SM_1000_NS6system3cpp3parE,(_ZN40_INTERNAL_cc1a1dbf_4_k_cu_919e877f_151234cuda3std3__45__cpo5beginE - _ZN40_INTERNAL_cc1a1dbf_4_k_cu_919e877f_151236thrust24THRUST_300001_SM_1000_NS6system3cpp3parE)
_ZN40_INTERNAL_cc1a1dbf_4_k_cu_919e877f_151236thrust24THRUST_300001_SM_1000_NS6system3cpp3parE:
	.zero		1
	.type		_ZN40_INTERNAL_cc1a1dbf_4_k_cu_919e877f_151234cuda3std3__45__cpo5beginE,@object
	.size		_ZN40_INTERNAL_cc1a1dbf_4_k_cu_919e877f_151234cuda3std3__45__cpo5beginE,(_ZN40_INTERNAL_cc1a1dbf_4_k_cu_919e877f_151234cuda3std6ranges3__45__cpo5beginE - _ZN40_INTERNAL_cc1a1dbf_4_k_cu_919e877f_151234cuda3std3__45__cpo5beginE)
_ZN40_INTERNAL_cc1a1dbf_4_k_cu_919e877f_151234cuda3std3__45__cpo5beginE:
	.zero		1
	.type		_ZN40_INTERNAL_cc1a1dbf_4_k_cu_919e877f_151234cuda3std6ranges3__45__cpo5beginE,@object
	.size		_ZN40_INTERNAL_cc1a1dbf_4_k_cu_919e877f_151234cuda3std6ranges3__45__cpo5beginE,(_ZN40_INTERNAL_cc1a1dbf_4_k_cu_919e877f_151236thrust24THRUST_300001_SM_1000_NS6deviceE - _ZN40_INTERNAL_cc1a1dbf_4_k_cu_919e877f_151234cuda3std6ranges3__45__cpo5beginE)
_ZN40_INTERNAL_cc1a1dbf_4_k_cu_919e877f_151234cuda3std6ranges3__45__cpo5beginE:
	.zero		1
	.type		_ZN40_INTERNAL_cc1a1dbf_4_k_cu_919e877f_151236thrust24THRUST_300001_SM_1000_NS6deviceE,@object
	.size		_ZN40_INTERNAL_cc1a1dbf_4_k_cu_919e877f_151236thrust24THRUST_300001_SM_1000_NS6deviceE,(_ZN40_INTERNAL_cc1a1dbf_4_k_cu_919e877f_151234cuda3std3__47nulloptE - _ZN40_INTERNAL_cc1a1dbf_4_k_cu_919e877f_151236thrust24THRUST_300001_SM_1000_NS6deviceE)
_ZN40_INTERNAL_cc1a1dbf_4_k_cu_919e877f_151236thrust24THRUST_300001_SM_1000_NS6deviceE:
	.zero		1
	.type		_ZN40_INTERNAL_cc1a1dbf_4_k_cu_919e877f_151234cuda3std3__47nulloptE,@object
	.size		_ZN40_INTERNAL_cc1a1dbf_4_k_cu_919e877f_151234cuda3std3__47nulloptE,(_ZN40_INTERNAL_cc1a1dbf_4_k_cu_919e877f_151234cuda3std6ranges3__45__cpo8distanceE - _ZN40_INTERNAL_cc1a1dbf_4_k_cu_919e877f_151234cuda3std3__47nulloptE)
_ZN40_INTERNAL_cc1a1dbf_4_k_cu_919e877f_151234cuda3std3__47nulloptE:
	.zero		1
	.type		_ZN40_INTERNAL_cc1a1dbf_4_k_cu_919e877f_151234cuda3std6ranges3__45__cpo8distanceE,@object
	.size		_ZN40_INTERNAL_cc1a1dbf_4_k_cu_919e877f_151234cuda3std6ranges3__45__cpo8distanceE,(_ZN40_INTERNAL_cc1a1dbf_4_k_cu_919e877f_151236thrust24THRUST_300001_SM_1000_NS12placeholders2_4E - _ZN40_INTERNAL_cc1a1dbf_4_k_cu_919e877f_151234cuda3std6ranges3__45__cpo8distanceE)
_ZN40_INTERNAL_cc1a1dbf_4_k_cu_919e877f_151234cuda3std6ranges3__45__cpo8distanceE:
	.zero		1
	.type		_ZN40_INTERNAL_cc1a1dbf_4_k_cu_919e877f_151236thrust24THRUST_300001_SM_1000_NS12placeholders2_4E,@object
	.size		_ZN40_INTERNAL_cc1a1dbf_4_k_cu_919e877f_151236thrust24THRUST_300001_SM_1000_NS12placeholders2_4E,(_ZN40_INTERNAL_cc1a1dbf_4_k_cu_919e877f_151234cuda3std3__45__cpo6rbeginE - _ZN40_INTERNAL_cc1a1dbf_4_k_cu_919e877f_151236thrust24THRUST_300001_SM_1000_NS12placeholders2_4E)
_ZN40_INTERNAL_cc1a1dbf_4_k_cu_919e877f_151236thrust24THRUST_300001_SM_1000_NS12placeholders2_4E:
	.zero		1
	.type		_ZN40_INTERNAL_cc1a1dbf_4_k_cu_919e877f_151234cuda3std3__45__cpo6rbeginE,@object
	.size		_ZN40_INTERNAL_cc1a1dbf_4_k_cu_919e877f_151234cuda3std3__45__cpo6rbeginE,(_ZN40_INTERNAL_cc1a1dbf_4_k_cu_919e877f_151234cuda3std6ranges3__45__cpo7advanceE - _ZN40_INTERNAL_cc1a1dbf_4_k_cu_919e877f_151234cuda3std3__45__cpo6rbeginE)
_ZN40_INTERNAL_cc1a1dbf_4_k_cu_919e877f_151234cuda3std3__45__cpo6rbeginE:
	.zero		1
	.type		_ZN40_INTERNAL_cc1a1dbf_4_k_cu_919e877f_151234cuda3std6ranges3__45__cpo7advanceE,@object
	.size		_ZN40_INTERNAL_cc1a1dbf_4_k_cu_919e877f_151234cuda3std6ranges3__45__cpo7advanceE,(_ZN40_INTERNAL_cc1a1dbf_4_k_cu_919e877f_151236thrust24THRUST_300001_SM_1000_NS12placeholders3_10E - _ZN40_INTERNAL_cc1a1dbf_4_k_cu_919e877f_151234cuda3std6ranges3__45__cpo7advanceE)
_ZN40_INTERNAL_cc1a1dbf_4_k_cu_919e877f_151234cuda3std6ranges3__45__cpo7advanceE:
	.zero		1
	.type		_ZN40_INTERNAL_cc1a1dbf_4_k_cu_919e877f_151236thrust24THRUST_300001_SM_1000_NS12placeholders3_10E,@object
	.size		_ZN40_INTERNAL_cc1a1dbf_4_k_cu_919e877f_151236thrust24THRUST_300001_SM_1000_NS12placeholders3_10E,(_ZN40_INTERNAL_cc1a1dbf_4_k_cu_919e877f_151234cuda3std3__48in_placeE - _ZN40_INTERNAL_cc1a1dbf_4_k_cu_919e877f_151236thrust24THRUST_300001_SM_1000_NS12placeholders3_10E)
_ZN40_INTERNAL_cc1a1dbf_4_k_cu_919e877f_151236thrust24THRUST_300001_SM_1000_NS12placeholders3_10E:
	.zero		1
	.type		_ZN40_INTERNAL_cc1a1dbf_4_k_cu_919e877f_151234cuda3std3__48in_placeE,@object
	.size		_ZN40_INTERNAL_cc1a1dbf_4_k_cu_919e877f_151234cuda3std3__48in_placeE,(_ZN40_INTERNAL_cc1a1dbf_4_k_cu_919e877f_151234cuda3std6ranges3__45__cpo4sizeE - _ZN40_INTERNAL_cc1a1dbf_4_k_cu_919e877f_151234cuda3std3__48in_placeE)
_ZN40_INTERNAL_cc1a1dbf_4_k_cu_919e877f_151234cuda3std3__48in_placeE:
	.zero		1
	.type		_ZN40_INTERNAL_cc1a1dbf_4_k_cu_919e877f_151234cuda3std6ranges3__45__cpo4sizeE,@object
	.size		_ZN40_INTERNAL_cc1a1dbf_4_k_cu_919e877f_151234cuda3std6ranges3__45__cpo4sizeE,(_ZN40_INTERNAL_cc1a1dbf_4_k_cu_919e877f_151236thrust24THRUST_300001_SM_1000_NS12placeholders2_2E - _ZN40_INTERNAL_cc1a1dbf_4_k_cu_919e877f_151234cuda3std6ranges3__45__cpo4sizeE)
_ZN40_INTERNAL_cc1a1dbf_4_k_cu_919e877f_151234cuda3std6ranges3__45__cpo4sizeE:
	.zero		1
	.type		_ZN40_INTERNAL_cc1a1dbf_4_k_cu_919e877f_151236thrust24THRUST_300001_SM_1000_NS12placeholders2_2E,@object
	.size		_ZN40_INTERNAL_cc1a1dbf_4_k_cu_919e877f_151236thrust24THRUST_300001_SM_1000_NS12placeholders2_2E,(_ZN40_INTERNAL_cc1a1dbf_4_k_cu_919e877f_151234cuda3std3__45__cpo6cbeginE - _ZN40_INTERNAL_cc1a1dbf_4_k_cu_919e877f_151236thrust24THRUST_300001_SM_1000_NS12placeholders2_2E)
_ZN40_INTERNAL_cc1a1dbf_4_k_cu_919e877f_151236thrust24THRUST_300001_SM_1000_NS12placeholders2_2E:
	.zero		1
	.type		_ZN40_INTERNAL_cc1a1dbf_4_k_cu_919e877f_151234cuda3std3__45__cpo6cbeginE,@object
	.size		_ZN40_INTERNAL_cc1a1dbf_4_k_cu_919e877f_151234cuda3std3__45__cpo6cbeginE,(_ZN40_INTERNAL_cc1a1dbf_4_k_cu_919e877f_151234cuda3std6ranges3__45__cpo6cbeginE - _ZN40_INTERNAL_cc1a1dbf_4_k_cu_919e877f_151234cuda3std3__45__cpo6cbeginE)
_ZN40_INTERNAL_cc1a1dbf_4_k_cu_919e877f_151234cuda3std3__45__cpo6cbeginE:
	.zero		1
	.type		_ZN40_INTERNAL_cc1a1dbf_4_k_cu_919e877f_151234cuda3std6ranges3__45__cpo6cbeginE,@object
	.size		_ZN40_INTERNAL_cc1a1dbf_4_k_cu_919e877f_151234cuda3std6ranges3__45__cpo6cbeginE,(_ZN40_INTERNAL_cc1a1dbf_4_k_cu_919e877f_151236thrust24THRUST_300001_SM_1000_NS12placeholders2_6E - _ZN40_INTERNAL_cc1a1dbf_4_k_cu_919e877f_151234cuda3std6ranges3__45__cpo6cbeginE)
_ZN40_INTERNAL_cc1a1dbf_4_k_cu_919e877f_151234cuda3std6ranges3__45__cpo6cbeginE:
	.zero		1
	.type		_ZN40_INTERNAL_cc1a1dbf_4_k_cu_919e877f_151236thrust24THRUST_300001_SM_1000_NS12placeholders2_6E,@object
	.size		_ZN40_INTERNAL_cc1a1dbf_4_k_cu_919e877f_151236thrust24THRUST_300001_SM_1000_NS12placeholders2_6E,(_ZN40_INTERNAL_cc1a1dbf_4_k_cu_919e877f_151234cuda3std3__45__cpo7crbeginE - _ZN40_INTERNAL_cc1a1dbf_4_k_cu_919e877f_151236thrust24THRUST_300001_SM_1000_NS12placeholders2_6E)
_ZN40_INTERNAL_cc1a1dbf_4_k_cu_919e877f_151236thrust24THRUST_300001_SM_1000_NS12placeholders2_6E:
	.zero		1
	.type		_ZN40_INTERNAL_cc1a1dbf_4_k_cu_919e877f_151234cuda3std3__45__cpo7crbeginE,@object
	.size		_ZN40_INTERNAL_cc1a1dbf_4_k_cu_919e877f_151234cuda3std3__45__cpo7crbeginE,(_ZN40_INTERNAL_cc1a1dbf_4_k_cu_919e877f_151234cuda3std6ranges3__45__cpo4nextE - _ZN40_INTERNAL_cc1a1dbf_4_k_cu_919e877f_151234cuda3std3__45__cpo7crbeginE)
_ZN40_INTERNAL_cc1a1dbf_4_k_cu_919e877f_151234cuda3std3__45__cpo7crbeginE:
	.zero		1
	.type		_ZN40_INTERNAL_cc1a1dbf_4_k_cu_919e877f_151234cuda3std6ranges3__45__cpo4nextE,@object
	.size		_ZN40_INTERNAL_cc1a1dbf_4_k_cu_919e877f_151234cuda3std6ranges3__45__cpo4nextE,(_ZN40_INTERNAL_cc1a1dbf_4_k_cu_919e877f_151234cuda3std6ranges3__45__cpo4swapE - _ZN40_INTERNAL_cc1a1dbf_4_k_cu_919e877f_151234cuda3std6ranges3__45__cpo4nextE)
_ZN40_INTERNAL_cc1a1dbf_4_k_cu_919e877f_151234cuda3std6ranges3__45__cpo4nextE:
	.zero		1
	.type		_ZN40_INTERNAL_cc1a1dbf_4_k_cu_919e877f_151234cuda3std6ranges3__45__cpo4swapE,@object
	.size		_ZN40_INTERNAL_cc1a1dbf_4_k_cu_919e877f_151234cuda3std6ranges3__45__cpo4swapE,(_ZN40_INTERNAL_cc1a1dbf_4_k_cu_919e877f_151236thrust24THRUST_300001_SM_1000_NS8cuda_cub10par_nosyncE - _ZN40_INTERNAL_cc1a1dbf_4_k_cu_919e877f_151234cuda3std6ranges3__45__cpo4swapE)
_ZN40_INTERNAL_cc1a1dbf_4_k_cu_919e877f_151234cuda3std6ranges3__45__cpo4swapE:
	.zero		1
	.type		_ZN40_INTERNAL_cc1a1dbf_4_k_cu_919e877f_151236thrust24THRUST_300001_SM_1000_NS8cuda_cub10par_nosyncE,@object
	.size		_ZN40_INTERNAL_cc1a1dbf_4_k_cu_919e877f_151236thrust24THRUST_300001_SM_1000_NS8cuda_cub10par_nosyncE,(_ZN40_INTERNAL_cc1a1dbf_4_k_cu_919e877f_151236thrust24THRUST_300001_SM_1000_NS3seqE - _ZN40_INTERNAL_cc1a1dbf_4_k_cu_919e877f_151236thrust24THRUST_300001_SM_1000_NS8cuda_cub10par_nosyncE)
_ZN40_INTERNAL_cc1a1dbf_4_k_cu_919e877f_151236thrust24THRUST_300001_SM_1000_NS8cuda_cub10par_nosyncE:
	.zero		1
	.type		_ZN40_INTERNAL_cc1a1dbf_4_k_cu_919e877f_151236thrust24THRUST_300001_SM_1000_NS3seqE,@object
	.size		_ZN40_INTERNAL_cc1a1dbf_4_k_cu_919e877f_151236thrust24THRUST_300001_SM_1000_NS3seqE,(_ZN40_INTERNAL_cc1a1dbf_4_k_cu_919e877f_151234cuda3std3__420unreachable_sentinelE - _ZN40_INTERNAL_cc1a1dbf_4_k_cu_919e877f_151236thrust24THRUST_300001_SM_1000_NS3seqE)
_ZN40_INTERNAL_cc1a1dbf_4_k_cu_919e877f_151236thrust24THRUST_300001_SM_1000_NS3seqE:
	.zero		1
	.type		_ZN40_INTERNAL_cc1a1dbf_4_k_cu_919e877f_151234cuda3std3__420unreachable_sentinelE,@object
	.size		_ZN40_INTERNAL_cc1a1dbf_4_k_cu_919e877f_151234cuda3std3__420unreachable_sentinelE,(_ZN40_INTERNAL_cc1a1dbf_4_k_cu_919e877f_151234cuda3std6ranges3__45__cpo5ssizeE - _ZN40_INTERNAL_cc1a1dbf_4_k_cu_919e877f_151234cuda3std3__420unreachable_sentinelE)
_ZN40_INTERNAL_cc1a1dbf_4_k_cu_919e877f_151234cuda3std3__420unreachable_sentinelE:
	.zero		1
	.type		_ZN40_INTERNAL_cc1a1dbf_4_k_cu_919e877f_151234cuda3std6ranges3__45__cpo5ssizeE,@object
	.size		_ZN40_INTERNAL_cc1a1dbf_4_k_cu_919e877f_151234cuda3std6ranges3__45__cpo5ssizeE,(_ZN40_INTERNAL_cc1a1dbf_4_k_cu_919e877f_151236thrust24THRUST_300001_SM_1000_NS12placeholders2_3E - _ZN40_INTERNAL_cc1a1dbf_4_k_cu_919e877f_151234cuda3std6ranges3__45__cpo5ssizeE)
_ZN40_INTERNAL_cc1a1dbf_4_k_cu_919e877f_151234cuda3std6ranges3__45__cpo5ssizeE:
	.zero		1
	.type		_ZN40_INTERNAL_cc1a1dbf_4_k_cu_919e877f_151236thrust24THRUST_300001_SM_1000_NS12placeholders2_3E,@object
	.size		_ZN40_INTERNAL_cc1a1dbf_4_k_cu_919e877f_151236thrust24THRUST_300001_SM_1000_NS12placeholders2_3E,(_ZN40_INTERNAL_cc1a1dbf_4_k_cu_919e877f_151234cuda3std3__45__cpo4cendE - _ZN40_INTERNAL_cc1a1dbf_4_k_cu_919e877f_151236thrust24THRUST_300001_SM_1000_NS12placeholders2_3E)
_ZN40_INTERNAL_cc1a1dbf_4_k_cu_919e877f_151236thrust24THRUST_300001_SM_1000_NS12placeholders2_3E:
	.zero		1
	.type		_ZN40_INTERNAL_cc1a1dbf_4_k_cu_919e877f_151234cuda3std3__45__cpo4cendE,@object
	.size		_ZN40_INTERNAL_cc1a1dbf_4_k_cu_919e877f_151234cuda3std3__45__cpo4cendE,(_ZN40_INTERNAL_cc1a1dbf_4_k_cu_919e877f_151234cuda3std6ranges3__45__cpo4cendE - _ZN40_INTERNAL_cc1a1dbf_4_k_cu_919e877f_151234cuda3std3__45__cpo4cendE)
_ZN40_INTERNAL_cc1a1dbf_4_k_cu_919e877f_151234cuda3std3__45__cpo4cendE:
	.zero		1
	.type		_ZN40_INTERNAL_cc1a1dbf_4_k_cu_919e877f_151234cuda3std6ranges3__45__cpo4cendE,@object
	.size		_ZN40_INTERNAL_cc1a1dbf_4_k_cu_919e877f_151234cuda3std6ranges3__45__cpo4cendE,(_ZN40_INTERNAL_cc1a1dbf_4_k_cu_919e877f_151236thrust24THRUST_300001_SM_1000_NS12placeholders2_7E - _ZN40_INTERNAL_cc1a1dbf_4_k_cu_919e877f_151234cuda3std6ranges3__45__cpo4cendE)
_ZN40_INTERNAL_cc1a1dbf_4_k_cu_919e877f_151234cuda3std6ranges3__45__cpo4cendE:
	.zero		1
	.type		_ZN40_INTERNAL_cc1a1dbf_4_k_cu_919e877f_151236thrust24THRUST_300001_SM_1000_NS12placeholders2_7E,@object
	.size		_ZN40_INTERNAL_cc1a1dbf_4_k_cu_919e877f_151236thrust24THRUST_300001_SM_1000_NS12placeholders2_7E,(_ZN40_INTERNAL_cc1a1dbf_4_k_cu_919e877f_151234cuda3std3__45__cpo5crendE - _ZN40_INTERNAL_cc1a1dbf_4_k_cu_919e877f_151236thrust24THRUST_300001_SM_1000_NS12placeholders2_7E)
_ZN40_INTERNAL_cc1a1dbf_4_k_cu_919e877f_151236thrust24THRUST_300001_SM_1000_NS12placeholders2_7E:
	.zero		1
	.type		_ZN40_INTERNAL_cc1a1dbf_4_k_cu_919e877f_151234cuda3std3__45__cpo5crendE,@object
	.size		_ZN40_INTERNAL_cc1a1dbf_4_k_cu_919e877f_151234cuda3std3__45__cpo5crendE,(_ZN40_INTERNAL_cc1a1dbf_4_k_cu_919e877f_151234cuda3std6ranges3__45__cpo4prevE - _ZN40_INTERNAL_cc1a1dbf_4_k_cu_919e877f_151234cuda3std3__45__cpo5crendE)
_ZN40_INTERNAL_cc1a1dbf_4_k_cu_919e877f_151234cuda3std3__45__cpo5crendE:
	.zero		1
	.type		_ZN40_INTERNAL_cc1a1dbf_4_k_cu_919e877f_151234cuda3std6ranges3__45__cpo4prevE,@object
	.size		_ZN40_INTERNAL_cc1a1dbf_4_k_cu_919e877f_151234cuda3std6ranges3__45__cpo4prevE,(_ZN40_INTERNAL_cc1a1dbf_4_k_cu_919e877f_151234cuda3std6ranges3__45__cpo9iter_moveE - _ZN40_INTERNAL_cc1a1dbf_4_k_cu_919e877f_151234cuda3std6ranges3__45__cpo4prevE)
_ZN40_INTERNAL_cc1a1dbf_4_k_cu_919e877f_151234cuda3std6ranges3__45__cpo4prevE:
	.zero		1
	.type		_ZN40_INTERNAL_cc1a1dbf_4_k_cu_919e877f_151234cuda3std6ranges3__45__cpo9iter_moveE,@object
	.size		_ZN40_INTERNAL_cc1a1dbf_4_k_cu_919e877f_151234cuda3std6ranges3__45__cpo9iter_moveE,(_ZN40_INTERNAL_cc1a1dbf_4_k_cu_919e877f_151236thrust24THRUST_300001_SM_1000_NS6system6detail10sequential3seqE - _ZN40_INTERNAL_cc1a1dbf_4_k_cu_919e877f_151234cuda3std6ranges3__45__cpo9iter_moveE)
_ZN40_INTERNAL_cc1a1dbf_4_k_cu_919e877f_151234cuda3std6ranges3__45__cpo9iter_moveE:
	.zero		1
	.type		_ZN40_INTERNAL_cc1a1dbf_4_k_cu_919e877f_151236thrust24THRUST_300001_SM_1000_NS6system6detail10sequential3seqE,@object
	.size		_ZN40_INTERNAL_cc1a1dbf_4_k_cu_919e877f_151236thrust24THRUST_300001_SM_1000_NS6system6detail10sequential3seqE,(_ZN40_INTERNAL_cc1a1dbf_4_k_cu_919e877f_151236thrust24THRUST_300001_SM_1000_NS12placeholders2_9E - _ZN40_INTERNAL_cc1a1dbf_4_k_cu_919e877f_151236thrust24THRUST_300001_SM_1000_NS6system6detail10sequential3seqE)
_ZN40_INTERNAL_cc1a1dbf_4_k_cu_919e877f_151236thrust24THRUST_300001_SM_1000_NS6system6detail10sequential3seqE:
	.zero		1
	.type		_ZN40_INTERNAL_cc1a1dbf_4_k_cu_919e877f_151236thrust24THRUST_300001_SM_1000_NS12placeholders2_9E,@object
	.size		_ZN40_INTERNAL_cc1a1dbf_4_k_cu_919e877f_151236thrust24THRUST_300001_SM_1000_NS12placeholders2_9E,(_ZN40_INTERNAL_cc1a1dbf_4_k_cu_919e877f_151234cuda3std3__419piecewise_constructE - _ZN40_INTERNAL_cc1a1dbf_4_k_cu_919e877f_151236thrust24THRUST_300001_SM_1000_NS12placeholders2_9E)
_ZN40_INTERNAL_cc1a1dbf_4_k_cu_919e877f_151236thrust24THRUST_300001_SM_1000_NS12placeholders2_9E:
	.zero		1
	.type		_ZN40_INTERNAL_cc1a1dbf_4_k_cu_919e877f_151234cuda3std3__419piecewise_constructE,@object
	.size		_ZN40_INTERNAL_cc1a1dbf_4_k_cu_919e877f_151234cuda3std3__419piecewise_constructE,(_ZN40_INTERNAL_cc1a1dbf_4_k_cu_919e877f_151234cuda3std6ranges3__45__cpo5cdataE - _ZN40_INTERNAL_cc1a1dbf_4_k_cu_919e877f_151234cuda3std3__419piecewise_constructE)
_ZN40_INTERNAL_cc1a1dbf_4_k_cu_919e877f_151234cuda3std3__419piecewise_constructE:
	.zero		1
	.type		_ZN40_INTERNAL_cc1a1dbf_4_k_cu_919e877f_151234cuda3std6ranges3__45__cpo5cdataE,@object
	.size		_ZN40_INTERNAL_cc1a1dbf_4_k_cu_919e877f_151234cuda3std6ranges3__45__cpo5cdataE,(_ZN40_INTERNAL_cc1a1dbf_4_k_cu_919e877f_151236thrust24THRUST_300001_SM_1000_NS12placeholders2_1E - _ZN40_INTERNAL_cc1a1dbf_4_k_cu_919e877f_151234cuda3std6ranges3__45__cpo5cdataE)
_ZN40_INTERNAL_cc1a1dbf_4_k_cu_919e877f_151234cuda3std6ranges3__45__cpo5cdataE:
	.zero		1
	.type		_ZN40_INTERNAL_cc1a1dbf_4_k_cu_919e877f_151236thrust24THRUST_300001_SM_1000_NS12placeholders2_1E,@object
	.size		_ZN40_INTERNAL_cc1a1dbf_4_k_cu_919e877f_151236thrust24THRUST_300001_SM_1000_NS12placeholders2_1E,(_ZN40_INTERNAL_cc1a1dbf_4_k_cu_919e877f_151234cuda3std3__45__cpo3endE - _ZN40_INTERNAL_cc1a1dbf_4_k_cu_919e877f_151236thrust24THRUST_300001_SM_1000_NS12placeholders2_1E)
_ZN40_INTERNAL_cc1a1dbf_4_k_cu_919e877f_151236thrust24THRUST_300001_SM_1000_NS12placeholders2_1E:
	.zero		1
	.type		_ZN40_INTERNAL_cc1a1dbf_4_k_cu_919e877f_151234cuda3std3__45__cpo3endE,@object
	.size		_ZN40_INTERNAL_cc1a1dbf_4_k_cu_919e877f_151234cuda3std3__45__cpo3endE,(_ZN40_INTERNAL_cc1a1dbf_4_k_cu_919e877f_151234cuda3std6ranges3__45__cpo3endE - _ZN40_INTERNAL_cc1a1dbf_4_k_cu_919e877f_151234cuda3std3__45__cpo3endE)
_ZN40_INTERNAL_cc1a1dbf_4_k_cu_919e877f_151234cuda3std3__45__cpo3endE:
	.zero		1
	.type		_ZN40_INTERNAL_cc1a1dbf_4_k_cu_919e877f_151234cuda3std6ranges3__45__cpo3endE,@object
	.size		_ZN40_INTERNAL_cc1a1dbf_4_k_cu_919e877f_151234cuda3std6ranges3__45__cpo3endE,(_ZN40_INTERNAL_cc1a1dbf_4_k_cu_919e877f_151236thrust24THRUST_300001_SM_1000_NS12placeholders2_5E - _ZN40_INTERNAL_cc1a1dbf_4_k_cu_919e877f_151234cuda3std6ranges3__45__cpo3endE)
_ZN40_INTERNAL_cc1a1dbf_4_k_cu_919e877f_151234cuda3std6ranges3__45__cpo3endE:
	.zero		1
	.type		_ZN40_INTERNAL_cc1a1dbf_4_k_cu_919e877f_151236thrust24THRUST_300001_SM_1000_NS12placeholders2_5E,@object
	.size		_ZN40_INTERNAL_cc1a1dbf_4_k_cu_919e877f_151236thrust24THRUST_300001_SM_1000_NS12placeholders2_5E,(_ZN40_INTERNAL_cc1a1dbf_4_k_cu_919e877f_151234cuda3std3__45__cpo4rendE - _ZN40_INTERNAL_cc1a1dbf_4_k_cu_919e877f_151236thrust24THRUST_300001_SM_1000_NS12placeholders2_5E)
_ZN40_INTERNAL_cc1a1dbf_4_k_cu_919e877f_151236thrust24THRUST_300001_SM_1000_NS12placeholders2_5E:
	.zero		1
	.type		_ZN40_INTERNAL_cc1a1dbf_4_k_cu_919e877f_151234cuda3std3__45__cpo4rendE,@object
	.size		_ZN40_INTERNAL_cc1a1dbf_4_k_cu_919e877f_151234cuda3std3__45__cpo4rendE,(_ZN40_INTERNAL_cc1a1dbf_4_k_cu_919e877f_151234cuda3std6ranges3__45__cpo9iter_swapE - _ZN40_INTERNAL_cc1a1dbf_4_k_cu_919e877f_151234cuda3std3__45__cpo4rendE)
_ZN40_INTERNAL_cc1a1dbf_4_k_cu_919e877f_151234cuda3std3__45__cpo4rendE:
	.zero		1
	.type		_ZN40_INTERNAL_cc1a1dbf_4_k_cu_919e877f_151234cuda3std6ranges3__45__cpo9iter_swapE,@object
	.size		_ZN40_INTERNAL_cc1a1dbf_4_k_cu_919e877f_151234cuda3std6ranges3__45__cpo9iter_swapE,(_ZN40_INTERNAL_cc1a1dbf_4_k_cu_919e877f_151234cuda3std3__48unexpectE - _ZN40_INTERNAL_cc1a1dbf_4_k_cu_919e877f_151234cuda3std6ranges3__45__cpo9iter_swapE)
_ZN40_INTERNAL_cc1a1dbf_4_k_cu_919e877f_151234cuda3std6ranges3__45__cpo9iter_swapE:
	.zero		1
	.type		_ZN40_INTERNAL_cc1a1dbf_4_k_cu_919e877f_151234cuda3std3__48unexpectE,@object
	.size		_ZN40_INTERNAL_cc1a1dbf_4_k_cu_919e877f_151234cuda3std3__48unexpectE,(_ZN40_INTERNAL_cc1a1dbf_4_k_cu_919e877f_151236thrust24THRUST_300001_SM_1000_NS8cuda_cub3parE - _ZN40_INTERNAL_cc1a1dbf_4_k_cu_919e877f_151234cuda3std3__48unexpectE)
_ZN40_INTERNAL_cc1a1dbf_4_k_cu_919e877f_151234cuda3std3__48unexpectE:
	.zero		1
	.type		_ZN40_INTERNAL_cc1a1dbf_4_k_cu_919e877f_151236thrust24THRUST_300001_SM_1000_NS8cuda_cub3parE,@object
	.size		_ZN40_INTERNAL_cc1a1dbf_4_k_cu_919e877f_151236thrust24THRUST_300001_SM_1000_NS8cuda_cub3parE,(.L_29 - _ZN40_INTERNAL_cc1a1dbf_4_k_cu_919e877f_151236thrust24THRUST_300001_SM_1000_NS8cuda_cub3parE)
_ZN40_INTERNAL_cc1a1dbf_4_k_cu_919e877f_151236thrust24THRUST_300001_SM_1000_NS8cuda_cub3parE:
	.zero		1
.L_29:


//--------------------- .nv.constant0._ZN3cub18CUB_300001_SM_10006detail11EmptyKernelIvEEvv --------------------------
	.section	.nv.constant0._ZN3cub18CUB_300001_SM_10006detail11EmptyKernelIvEEvv,"a",@progbits
	.sectionflags	@""
	.align	4
.nv.constant0._ZN3cub18CUB_300001_SM_10006detail11EmptyKernelIvEEvv:
	.zero		896


//--------------------- SYMBOLS --------------------------

	.type		.nv.reservedSmem.offset0,@object
	.size		.nv.reservedSmem.offset0,0x4
